	.headerflags	@"EF_CUDA_TEXMODE_UNIFIED EF_CUDA_64BIT_ADDRESS EF_CUDA_ACCELERATORS EF_CUDA_SM90 EF_CUDA_VIRTUAL_SM(EF_CUDA_SM90)"
	.elftype	@"ET_EXEC"


//--------------------- .nv.info                  --------------------------
	.section	.nv.info,"",@"SHT_CUDA_INFO"
	.align	4


	//----- nvinfo : EIATTR_REGCOUNT
	.align		4
        /*0000*/ 	.byte	0x04, 0x2f
        /*0002*/ 	.short	(.L_3 - .L_2)
	.align		4
.L_2:
        /*0004*/ 	.word	index@(triton_poi_fused__native_batch_norm_legit_no_training_add_relu_11)
        /*0008*/ 	.word	0x00000020


	//----- nvinfo : EIATTR_MIN_STACK_SIZE
	.align		4
.L_3:
        /*000c*/ 	.byte	0x04, 0x12
        /*000e*/ 	.short	(.L_5 - .L_4)
	.align		4
.L_4:
        /*0010*/ 	.word	index@(triton_poi_fused__native_batch_norm_legit_no_training_add_relu_11)
        /*0014*/ 	.word	0x00000000


	//----- nvinfo : EIATTR_FRAME_SIZE
	.align		4
.L_5:
        /*0018*/ 	.byte	0x04, 0x11
        /*001a*/ 	.short	(.L_7 - .L_6)
	.align		4
.L_6:
        /*001c*/ 	.word	index@(triton_poi_fused__native_batch_norm_legit_no_training_add_relu_11)
        /*0020*/ 	.word	0x00000000


	//----- nvinfo : EIATTR_MIN_STACK_SIZE
	.align		4
.L_7:
        /*0024*/ 	.byte	0x04, 0x12
        /*0026*/ 	.short	(.L_9 - .L_8)
	.align		4
.L_8:
        /*0028*/ 	.word	index@(triton_poi_fused__native_batch_norm_legit_no_training_add_relu_11)
        /*002c*/ 	.word	0x00000000
.L_9:


//--------------------- .nv.info.triton_poi_fused__native_batch_norm_legit_no_training_add_relu_11 --------------------------
	.section	.nv.info.triton_poi_fused__native_batch_norm_legit_no_training_add_relu_11,"",@"SHT_CUDA_INFO"
	.sectionflags	@""
	.align	4


	//----- nvinfo : EIATTR_CUDA_API_VERSION
	.align		4
        /*0000*/ 	.byte	0x04, 0x37
        /*0002*/ 	.short	(.L_11 - .L_10)
.L_10:
        /*0004*/ 	.word	0x0000007c


	//----- nvinfo : EIATTR_KPARAM_INFO
	.align		4
.L_11:
        /*0008*/ 	.byte	0x04, 0x17
        /*000a*/ 	.short	(.L_13 - .L_12)
.L_12:
        /*000c*/ 	.word	0x00000000
        /*0010*/ 	.short	0x0007
        /*0012*/ 	.short	0x0038
        /*0014*/ 	.byte	0x00, 0xf0, 0x11, 0x00


	//----- nvinfo : EIATTR_KPARAM_INFO
	.align		4
.L_13:
        /*0018*/ 	.byte	0x04, 0x17
        /*001a*/ 	.short	(.L_15 - .L_14)
.L_14:
        /*001c*/ 	.word	0x00000000
        /*0020*/ 	.short	0x0006
        /*0022*/ 	.short	0x0030
        /*0024*/ 	.byte	0x00, 0xf4, 0x21, 0x00


	//----- nvinfo : EIATTR_KPARAM_INFO
	.align		4
.L_15:
        /*0028*/ 	.byte	0x04, 0x17
        /*002a*/ 	.short	(.L_17 - .L_16)
.L_16:
        /*002c*/ 	.word	0x00000000
        /*0030*/ 	.short	0x0005
        /*0032*/ 	.short	0x0028
        /*0034*/ 	.byte	0x00, 0xf4, 0x21, 0x00


	//----- nvinfo : EIATTR_KPARAM_INFO
	.align		4
.L_17:
        /*0038*/ 	.byte	0x04, 0x17
        /*003a*/ 	.short	(.L_19 - .L_18)
.L_18:
        /*003c*/ 	.word	0x00000000
        /*0040*/ 	.short	0x0004
        /*0042*/ 	.short	0x0020
        /*0044*/ 	.byte	0x00, 0xf4, 0x21, 0x00


	//----- nvinfo : EIATTR_KPARAM_INFO
	.align		4
.L_19:
        /*0048*/ 	.byte	0x04, 0x17
        /*004a*/ 	.short	(.L_21 - .L_20)
.L_20:
        /*004c*/ 	.word	0x00000000
        /*0050*/ 	.short	0x0003
        /*0052*/ 	.short	0x0018
        /*0054*/ 	.byte	0x00, 0xf4, 0x21, 0x00


	//----- nvinfo : EIATTR_KPARAM_INFO
	.align		4
.L_21:
        /*0058*/ 	.byte	0x04, 0x17
        /*005a*/ 	.short	(.L_23 - .L_22)
.L_22:
        /*005c*/ 	.word	0x00000000
        /*0060*/ 	.short	0x0002
        /*0062*/ 	.short	0x0010
        /*0064*/ 	.byte	0x00, 0xf4, 0x21, 0x00


	//----- nvinfo : EIATTR_KPARAM_INFO
	.align		4
.L_23:
        /*0068*/ 	.byte	0x04, 0x17
        /*006a*/ 	.short	(.L_25 - .L_24)
.L_24:
        /*006c*/ 	.word	0x00000000
        /*0070*/ 	.short	0x0001
        /*0072*/ 	.short	0x0008
        /*0074*/ 	.byte	0x00, 0xf4, 0x21, 0x00


	//----- nvinfo : EIATTR_KPARAM_INFO
	.align		4
.L_25:
        /*0078*/ 	.byte	0x04, 0x17
        /*007a*/ 	.short	(.L_27 - .L_26)
.L_26:
        /*007c*/ 	.word	0x00000000
        /*0080*/ 	.short	0x0000
        /*0082*/ 	.short	0x0000
        /*0084*/ 	.byte	0x00, 0xf4, 0x21, 0x00


	//----- nvinfo : EIATTR_SPARSE_MMA_MASK
	.align		4
.L_27:
        /*0088*/ 	.byte	0x03, 0x50
        /*008a*/ 	.short	0x0000


	//----- nvinfo : EIATTR_MAXREG_COUNT
	.align		4
        /*008c*/ 	.byte	0x03, 0x1b
        /*008e*/ 	.short	0x00ff


	//----- nvinfo : EIATTR_EXIT_INSTR_OFFSETS
	.align		4
        /*0090*/ 	.byte	0x04, 0x1c
        /*0092*/ 	.short	(.L_29 - .L_28)


	//   ....[0]....
.L_28:
        /*0094*/ 	.word	0x000007a0


	//----- nvinfo : EIATTR_REQNTID
	.align		4
.L_29:
        /*0098*/ 	.byte	0x04, 0x10
        /*009a*/ 	.short	(.L_31 - .L_30)
.L_30:
        /*009c*/ 	.word	0x00000080
        /*00a0*/ 	.word	0x00000001
        /*00a4*/ 	.word	0x00000001


	//----- nvinfo : EIATTR_CBANK_PARAM_SIZE
	.align		4
.L_31:
        /*00a8*/ 	.byte	0x03, 0x19
        /*00aa*/ 	.short	0x003c


	//----- nvinfo : EIATTR_PARAM_CBANK
	.align		4
        /*00ac*/ 	.byte	0x04, 0x0a
        /*00ae*/ 	.short	(.L_33 - .L_32)
	.align		4
.L_32:
        /*00b0*/ 	.word	index@(.nv.constant0.triton_poi_fused__native_batch_norm_legit_no_training_add_relu_11)
        /*00b4*/ 	.short	0x0210
        /*00b6*/ 	.short	0x003c


	//----- nvinfo : EIATTR_SW_WAR
	.align		4
.L_33:
        /*00b8*/ 	.byte	0x04, 0x36
        /*00ba*/ 	.short	(.L_35 - .L_34)
.L_34:
        /*00bc*/ 	.word	0x00000008
.L_35:


//--------------------- .nv.callgraph             --------------------------
	.section	.nv.callgraph,"",@"SHT_CUDA_CALLGRAPH"
	.align	4
	.sectionentsize	8
	.align		4
        /*0000*/ 	.word	0x00000000
	.align		4
        /*0004*/ 	.word	0xffffffff
	.align		4
        /*0008*/ 	.word	0x00000000
	.align		4
        /*000c*/ 	.word	0xfffffffe
	.align		4
        /*0010*/ 	.word	0x00000000
	.align		4
        /*0014*/ 	.word	0xfffffffd
	.align		4
        /*0018*/ 	.word	0x00000000
	.align		4
        /*001c*/ 	.word	0xfffffffc


//--------------------- .nv.constant4             --------------------------
	.section	.nv.constant4,"a",@progbits
	.align	8
	.align		8
.nv.constant4:
        /*0000*/ 	.dword	_$_str
	.align		8
        /*0008*/ 	.dword	_$_str_$_2


//--------------------- .text.triton_poi_fused__native_batch_norm_legit_no_training_add_relu_11 --------------------------
	.section	.text.triton_poi_fused__native_batch_norm_legit_no_training_add_relu_11,"ax",@progbits
	.align	128
        .global         triton_poi_fused__native_batch_norm_legit_no_training_add_relu_11
        .type           triton_poi_fused__native_batch_norm_legit_no_training_add_relu_11,@function
        .size           triton_poi_fused__native_batch_norm_legit_no_training_add_relu_11,(.L_x_1 - triton_poi_fused__native_batch_norm_legit_no_training_add_relu_11)
        .other          triton_poi_fused__native_batch_norm_legit_no_training_add_relu_11,@"STO_CUDA_ENTRY STV_DEFAULT"
triton_poi_fused__native_batch_norm_legit_no_training_add_relu_11:
.text.triton_poi_fused__native_batch_norm_legit_no_training_add_relu_11:
[----:B------:R-:W-:Y:S01]  /*0000*/  LDC R1, c[0x0][0x28] ;  /* 0x00000a00ff017b82 */ /* 0x000fe20000000800 */
[----:B------:R-:W1:Y:S07]  /*0010*/  S2R R0, SR_TID.X ;  /* 0x0000000000007919 */ /* 0x000e6e0000002100 */
[----:B------:R-:W2:Y:S01]  /*0020*/  LDC.64 R2, c[0x0][0x220] ;  /* 0x00008800ff027b82 */ /* 0x000ea20000000a00 */
[----:B------:R-:W-:Y:S01]  /*0030*/  ULDC.64 UR4, c[0x0][0x208] ;  /* 0x0000820000047ab9 */ /* 0x000fe20000000a00 */
[----:B------:R-:W3:Y:S06]  /*0040*/  S2R R21, SR_CTAID.X ;  /* 0x0000000000157919 */ /* 0x000eec0000002500 */
[----:B------:R-:W4:Y:S08]  /*0050*/  LDC.64 R10, c[0x0][0x218] ;  /* 0x00008600ff0a7b82 */ /* 0x000f300000000a00 */
[----:B------:R-:W5:Y:S08]  /*0060*/  LDC.64 R8, c[0x0][0x210] ;  /* 0x00008400ff087b82 */ /* 0x000f700000000a00 */
[----:B------:R-:W4:Y:S01]  /*0070*/  LDC.64 R28, c[0x0][0x228] ;  /* 0x00008a00ff1c7b82 */ /* 0x000f220000000a00 */
[----:B-1----:R-:W-:-:S07]  /*0080*/  SHF.L.U32 R0, R0, 0x2, RZ ;  /* 0x0000000200007819 */ /* 0x002fce00000006ff */
[----:B------:R-:W1:Y:S01]  /*0090*/  LDC.64 R26, c[0x0][0x230] ;  /* 0x00008c00ff1a7b82 */ /* 0x000e620000000a00 */
[----:B---3--:R-:W-:Y:S02]  /*00a0*/  SHF.R.S32.HI R4, RZ, 0x15, R21 ;  /* 0x00000015ff047819 */ /* 0x008fe40000011415 */
[----:B------:R-:W-:Y:S02]  /*00b0*/  LOP3.LUT R0, R0, 0x1fc, RZ, 0xc0, !PT ;  /* 0x000001fc00007812 */ /* 0x000fe400078ec0ff */
[----:B------:R-:W-:Y:S02]  /*00c0*/  SGXT R4, R4, 0x1 ;  /* 0x000000010404781a */ /* 0x000fe40000000200 */
[----:B------:R-:W-:-:S04]  /*00d0*/  LEA R21, R21, R0, 0xa ;  /* 0x0000000015157211 */ /* 0x000fc800078e50ff */
[----:B------:R-:W-:-:S04]  /*00e0*/  LEA.HI R0, R4, R21, RZ, 0x6 ;  /* 0x0000001504007211 */ /* 0x000fc800078f30ff */
[--C-:B------:R-:W-:Y:S02]  /*00f0*/  SHF.R.S32.HI R15, RZ, 0x6, R0.reuse ;  /* 0x00000006ff0f7819 */ /* 0x100fe40000011400 */
[----:B------:R-:W-:-:S04]  /*0100*/  SHF.R.S32.HI R4, RZ, 0x1f, R0 ;  /* 0x0000001fff047819 */ /* 0x000fc80000011400 */
[----:B------:R-:W-:-:S04]  /*0110*/  LEA.HI R4, R4, R15, RZ, 0x9 ;  /* 0x0000000f04047211 */ /* 0x000fc800078f48ff */
[----:B------:R-:W-:-:S04]  /*0120*/  LOP3.LUT R4, R4, 0xfffffe00, RZ, 0xc0, !PT ;  /* 0xfffffe0004047812 */ /* 0x000fc800078ec0ff */
[----:B------:R-:W-:-:S05]  /*0130*/  IADD3 R15, R15, -R4, RZ ;  /* 0x800000040f0f7210 */ /* 0x000fca0007ffe0ff */
[----:B--2---:R-:W-:-:S06]  /*0140*/  IMAD.WIDE R4, R15, 0x4, R2 ;  /* 0x000000040f047825 */ /* 0x004fcc00078e0202 */
[----:B------:R-:W2:Y:S01]  /*0150*/  LDG.E.EL R4, desc[UR4][R4.64] ;  /* 0x0000000404047981 */ /* 0x000ea2000c2e1900 */
[----:B------:R-:W-:-:S04]  /*0160*/  IADD3 R0, R0, 0x200, RZ ;  /* 0x0000020000007810 */ /* 0x000fc80007ffe0ff */
[--C-:B------:R-:W-:Y:S02]  /*0170*/  SHF.R.S32.HI R13, RZ, 0x6, R0.reuse ;  /* 0x00000006ff0d7819 */ /* 0x100fe40000011400 */
[----:B------:R-:W-:-:S04]  /*0180*/  SHF.R.S32.HI R0, RZ, 0x1f, R0 ;  /* 0x0000001fff007819 */ /* 0x000fc80000011400 */
[----:B------:R-:W-:-:S04]  /*0190*/  LEA.HI R0, R0, R13, RZ, 0x9 ;  /* 0x0000000d00007211 */ /* 0x000fc800078f48ff */
[----:B------:R-:W-:-:S04]  /*01a0*/  LOP3.LUT R0, R0, 0xfffffe00, RZ, 0xc0, !PT ;  /* 0xfffffe0000007812 */ /* 0x000fc800078ec0ff */
[----:B------:R-:W-:-:S05]  /*01b0*/  IADD3 R13, R13, -R0, RZ ;  /* 0x800000000d0d7210 */ /* 0x000fca0007ffe0ff */
[----:B------:R-:W-:-:S05]  /*01c0*/  IMAD.WIDE R2, R13, 0x4, R2 ;  /* 0x000000040d027825 */ /* 0x000fca00078e0202 */
[----:B------:R3:W2:Y:S01]  /*01d0*/  LDG.E.EL R20, desc[UR4][R2.64] ;  /* 0x0000000402147981 */ /* 0x0006a2000c2e1900 */
[----:B----4-:R-:W-:-:S04]  /*01e0*/  IMAD.WIDE R18, R15, 0x4, R10 ;  /* 0x000000040f127825 */ /* 0x010fc800078e020a */
[----:B-----5:R-:W-:Y:S01]  /*01f0*/  IMAD.WIDE R8, R21, 0x4, R8 ;  /* 0x0000000415087825 */ /* 0x020fe200078e0208 */
[----:B------:R-:W4:Y:S01]  /*0200*/  LDG.E.EL R0, desc[UR4][R18.64] ;  /* 0x0000000412007981 */ /* 0x000f22000c2e1900 */
[----:B---3--:R-:W3:Y:S02]  /*0210*/  LDC.64 R2, c[0x0][0x238] ;  /* 0x00008e00ff027b82 */ /* 0x008ee40000000a00 */
[----:B------:R-:W-:-:S04]  /*0220*/  IMAD.WIDE R24, R13, 0x4, R10 ;  /* 0x000000040d187825 */ /* 0x000fc800078e020a */
[--C-:B0-----:R-:W-:Y:S02]  /*0230*/  IMAD.WIDE R16, R15, 0x4, R28.reuse ;  /* 0x000000040f107825 */ /* 0x101fe400078e021c */
[----:B------:R-:W5:Y:S02]  /*0240*/  LDG.E.EL R24, desc[UR4][R24.64] ;  /* 0x0000000418187981 */ /* 0x000f64000c2e1900 */
[----:B------:R-:W-:Y:S02]  /*0250*/  IMAD.WIDE R28, R13, 0x4, R28 ;  /* 0x000000040d1c7825 */ /* 0x000fe400078e021c */
[----:B------:R-:W4:Y:S02]  /*0260*/  LDG.E.EL R22, desc[UR4][R16.64] ;  /* 0x0000000410167981 */ /* 0x000f24000c2e1900 */
[----:B-1----:R-:W-:Y:S02]  /*0270*/  IMAD.WIDE R14, R15, 0x4, R26 ;  /* 0x000000040f0e7825 */ /* 0x002fe400078e021a */
[----:B------:R0:W4:Y:S04]  /*0280*/  LDG.E.EL R25, desc[UR4][R28.64] ;  /* 0x000000041c197981 */ /* 0x000128000c2e1900 */
[----:B------:R-:W4:Y:S01]  /*0290*/  LDG.E.EL R23, desc[UR4][R14.64] ;  /* 0x000000040e177981 */ /* 0x000f22000c2e1900 */
[----:B0-----:R-:W-:Y:S01]  /*02a0*/  HFMA2.MMA R28, -RZ, RZ, 1.625, 0 ;  /* 0x3e800000ff1c7435 */ /* 0x001fe200000001ff */
[----:B---3--:R-:W-:-:S04]  /*02b0*/  IMAD.WIDE R2, R21, 0x4, R2 ;  /* 0x0000000415027825 */ /* 0x008fc800078e0202 */
[----:B------:R-:W-:-:S06]  /*02c0*/  IMAD.WIDE R26, R13, 0x4, R26 ;  /* 0x000000040d1a7825 */ /* 0x000fcc00078e021a */
[----:B------:R0:W3:Y:S01]  /*02d0*/  LDG.E.EL R26, desc[UR4][R26.64] ;  /* 0x000000041a1a7981 */ /* 0x0000e2000c2e1900 */
[----:B--2---:R-:W-:-:S03]  /*02e0*/  FADD R12, R4, 9.9999997473787516356e-06 ;  /* 0x3727c5ac040c7421 */ /* 0x004fc60000000000 */
[----:B------:R-:W4:Y:S03]  /*02f0*/  LDG.E.128 R4, desc[UR4][R8.64] ;  /* 0x0000000408047981 */ /* 0x000f26000c1e1d00 */
[----:B------:R-:W1:Y:S01]  /*0300*/  MUFU.SQRT R12, R12 ;  /* 0x0000000c000c7308 */ /* 0x000e620000002000 */
[----:B------:R-:W5:Y:S01]  /*0310*/  LDG.E.128 R8, desc[UR4][R8.64+0x800] ;  /* 0x0008000408087981 */ /* 0x000f62000c1e1d00 */
[C---:B-1----:R-:W-:Y:S02]  /*0320*/  FSETP.GT.AND P0, PT, R12.reuse, 8.50705917302346158658e+37, PT ;  /* 0x7e8000000c00780b */ /* 0x042fe40003f04000 */
[----:B------:R-:W-:-:S11]  /*0330*/  FSETP.GEU.AND P1, PT, R12, 1.175494350822287508e-38, PT ;  /* 0x008000000c00780b */ /* 0x000fd60003f2e000 */
[----:B------:R-:W-:-:S04]  /*0340*/  @P0 FMUL R12, R12, 0.25 ;  /* 0x3e8000000c0c0820 */ /* 0x000fc80000400000 */
[----:B------:R-:W-:-:S04]  /*0350*/  @!P1 FMUL R12, R12, 16777216 ;  /* 0x4b8000000c0c9820 */ /* 0x000fc80000400000 */
[----:B------:R1:W0:Y:S01]  /*0360*/  MUFU.RCP R18, R12 ;  /* 0x0000000c00127308 */ /* 0x0002220000001000 */
[----:B------:R-:W-:-:S05]  /*0370*/  FSEL R17, R28, 1, P0 ;  /* 0x3f8000001c117808 */ /* 0x000fca0000000000 */
[----:B------:R-:W-:Y:S01]  /*0380*/  @!P1 FMUL R17, R17, 16777216 ;  /* 0x4b80000011119820 */ /* 0x000fe20000400000 */
[----:B-1----:R-:W2:Y:S03]  /*0390*/  LDG.E.128 R12, desc[UR4][R2.64] ;  /* 0x00000004020c7981 */ /* 0x002ea6000c1e1d00 */
[----:B0-----:R-:W-:Y:S02]  /*03a0*/  FMUL R27, R18, R17 ;  /* 0x00000011121b7220 */ /* 0x001fe40000400000 */
[----:B------:R0:W2:Y:S01]  /*03b0*/  LDG.E.128 R16, desc[UR4][R2.64+0x800] ;  /* 0x0008000402107981 */ /* 0x0000a2000c1e1d00 */
[----:B------:R-:W-:-:S04]  /*03c0*/  FADD R20, R20, 9.9999997473787516356e-06 ;  /* 0x3727c5ac14147421 */ /* 0x000fc80000000000 */
[----:B------:R-:W1:Y:S02]  /*03d0*/  MUFU.SQRT R29, R20 ;  /* 0x00000014001d7308 */ /* 0x000e640000002000 */
[C---:B-1----:R-:W-:Y:S02]  /*03e0*/  FSETP.GT.AND P0, PT, R29.reuse, 8.50705917302346158658e+37, PT ;  /* 0x7e8000001d00780b */ /* 0x042fe40003f04000 */
[----:B------:R-:W-:-:S11]  /*03f0*/  FSETP.GEU.AND P1, PT, R29, 1.175494350822287508e-38, PT ;  /* 0x008000001d00780b */ /* 0x000fd60003f2e000 */
[----:B------:R-:W-:-:S04]  /*0400*/  @P0 FMUL R29, R29, 0.25 ;  /* 0x3e8000001d1d0820 */ /* 0x000fc80000400000 */
[----:B------:R-:W-:Y:S01]  /*0410*/  @!P1 FMUL R29, R29, 16777216 ;  /* 0x4b8000001d1d9820 */ /* 0x000fe20000400000 */
[--C-:B----4-:R-:W-:Y:S01]  /*0420*/  FADD R20, R7, -R0.reuse ;  /* 0x8000000007147221 */ /* 0x110fe20000000000 */
[--C-:B------:R-:W-:Y:S01]  /*0430*/  FADD R7, R4, -R0.reuse ;  /* 0x8000000004077221 */ /* 0x100fe20000000000 */
[--C-:B------:R-:W-:Y:S01]  /*0440*/  FADD R6, R6, -R0.reuse ;  /* 0x8000000006067221 */ /* 0x100fe20000000000 */
[----:B------:R-:W-:Y:S02]  /*0450*/  FADD R4, R5, -R0 ;  /* 0x8000000005047221 */ /* 0x000fe40000000000 */
[----:B------:R-:W1:Y:S01]  /*0460*/  MUFU.RCP R0, R29 ;  /* 0x0000001d00007308 */ /* 0x000e620000001000 */
[C---:B0-----:R-:W-:Y:S01]  /*0470*/  FMUL R3, R27.reuse, R20 ;  /* 0x000000141b037220 */ /* 0x041fe20000400000 */
[C---:B------:R-:W-:Y:S01]  /*0480*/  FMUL R2, R27.reuse, R7 ;  /* 0x000000071b027220 */ /* 0x040fe20000400000 */
[C---:B------:R-:W-:Y:S01]  /*0490*/  FMUL R20, R27.reuse, R6 ;  /* 0x000000061b147220 */ /* 0x040fe20000400000 */
[----:B------:R-:W-:Y:S01]  /*04a0*/  FMUL R4, R27, R4 ;  /* 0x000000041b047220 */ /* 0x000fe20000400000 */
[----:B------:R-:W-:Y:S01]  /*04b0*/  FSEL R7, R28, 1, P0 ;  /* 0x3f8000001c077808 */ /* 0x000fe20000000000 */
[C-C-:B------:R-:W-:Y:S01]  /*04c0*/  FFMA R6, R22.reuse, R3, R23.reuse ;  /* 0x0000000316067223 */ /* 0x140fe20000000017 */
[C-C-:B------:R-:W-:Y:S01]  /*04d0*/  FFMA R5, R22.reuse, R20, R23.reuse ;  /* 0x0000001416057223 */ /* 0x140fe20000000017 */
[C-C-:B------:R-:W-:Y:S01]  /*04e0*/  FFMA R4, R22.reuse, R4, R23.reuse ;  /* 0x0000000416047223 */ /* 0x140fe20000000017 */
[----:B------:R-:W-:Y:S01]  /*04f0*/  FFMA R23, R22, R2, R23 ;  /* 0x0000000216177223 */ /* 0x000fe20000000017 */
[----:B------:R-:W-:Y:S01]  /*0500*/  @!P1 FMUL R7, R7, 16777216 ;  /* 0x4b80000007079820 */ /* 0x000fe20000400000 */
[----:B------:R-:W0:Y:S01]  /*0510*/  LDC.64 R2, c[0x0][0x240] ;  /* 0x00009000ff027b82 */ /* 0x000e220000000a00 */
[--C-:B-----5:R-:W-:Y:S01]  /*0520*/  FADD R11, R11, -R24.reuse ;  /* 0x800000180b0b7221 */ /* 0x120fe20000000000 */
[--C-:B------:R-:W-:Y:S01]  /*0530*/  FADD R9, R9, -R24.reuse ;  /* 0x8000001809097221 */ /* 0x100fe20000000000 */
[--C-:B------:R-:W-:Y:S01]  /*0540*/  FADD R27, R8, -R24.reuse ;  /* 0x80000018081b7221 */ /* 0x100fe20000000000 */
[----:B-1----:R-:W-:Y:S01]  /*0550*/  FMUL R0, R0, R7 ;  /* 0x0000000700007220 */ /* 0x002fe20000400000 */
[----:B------:R-:W-:-:S03]  /*0560*/  FADD R7, R10, -R24 ;  /* 0x800000180a077221 */ /* 0x000fc60000000000 */
[C---:B------:R-:W-:Y:S01]  /*0570*/  FMUL R11, R0.reuse, R11 ;  /* 0x0000000b000b7220 */ /* 0x040fe20000400000 */
[C---:B------:R-:W-:Y:S01]  /*0580*/  FMUL R7, R0.reuse, R7 ;  /* 0x0000000700077220 */ /* 0x040fe20000400000 */
[C---:B------:R-:W-:Y:S01]  /*0590*/  FMUL R9, R0.reuse, R9 ;  /* 0x0000000900097220 */ /* 0x040fe20000400000 */
[----:B------:R-:W-:Y:S01]  /*05a0*/  FMUL R27, R0, R27 ;  /* 0x0000001b001b7220 */ /* 0x000fe20000400000 */
[C-C-:B---3--:R-:W-:Y:S01]  /*05b0*/  FFMA R0, R25.reuse, R11, R26.reuse ;  /* 0x0000000b19007223 */ /* 0x148fe2000000001a */
[C-C-:B------:R-:W-:Y:S01]  /*05c0*/  FFMA R7, R25.reuse, R7, R26.reuse ;  /* 0x0000000719077223 */ /* 0x140fe2000000001a */
[C-C-:B------:R-:W-:Y:S01]  /*05d0*/  FFMA R8, R25.reuse, R9, R26.reuse ;  /* 0x0000000919087223 */ /* 0x140fe2000000001a */
[----:B------:R-:W-:Y:S01]  /*05e0*/  FFMA R27, R25, R27, R26 ;  /* 0x0000001b191b7223 */ /* 0x000fe2000000001a */
[----:B--2---:R-:W-:Y:S01]  /*05f0*/  FSETP.GEU.AND P6, PT, R23, -R12, PT ;  /* 0x8000000c1700720b */ /* 0x004fe20003fce000 */
[----:B------:R-:W-:Y:S01]  /*0600*/  FADD R12, R12, R23 ;  /* 0x000000170c0c7221 */ /* 0x000fe20000000000 */
[----:B------:R-:W-:Y:S01]  /*0610*/  FSETP.GEU.AND P0, PT, R4, -R13, PT ;  /* 0x8000000d0400720b */ /* 0x000fe20003f0e000 */
[----:B------:R-:W-:Y:S01]  /*0620*/  FADD R13, R13, R4 ;  /* 0x000000040d0d7221 */ /* 0x000fe20000000000 */
[----:B------:R-:W-:-:S02]  /*0630*/  FSETP.GEU.AND P1, PT, R5, -R14, PT ;  /* 0x8000000e0500720b */ /* 0x000fc40003f2e000 */
[----:B------:R-:W-:Y:S01]  /*0640*/  SEL R4, R12, RZ, P6 ;  /* 0x000000ff0c047207 */ /* 0x000fe20003000000 */
[----:B------:R-:W-:Y:S01]  /*0650*/  FADD R14, R14, R5 ;  /* 0x000000050e0e7221 */ /* 0x000fe20000000000 */
[----:B------:R-:W-:Y:S01]  /*0660*/  FSETP.GEU.AND P2, PT, R6, -R15, PT ;  /* 0x8000000f0600720b */ /* 0x000fe20003f4e000 */
        /* <DEDUP_REMOVED lines=9> */
[----:B0-----:R-:W-:Y:S01]  /*0700*/  IMAD.WIDE R2, R21, 0x4, R2 ;  /* 0x0000000415027825 */ /* 0x001fe200078e0202 */
[----:B------:R-:W-:-:S02]  /*0710*/  SEL R5, R13, RZ, P0 ;  /* 0x000000ff0d057207 */ /* 0x000fc40000000000 */
[----:B------:R-:W-:Y:S02]  /*0720*/  SEL R6, R14, RZ, P1 ;  /* 0x000000ff0e067207 */ /* 0x000fe40000800000 */
[----:B------:R-:W-:Y:S02]  /*0730*/  SEL R7, R15, RZ, P2 ;  /* 0x000000ff0f077207 */ /* 0x000fe40001000000 */
[----:B------:R-:W-:Y:S02]  /*0740*/  SEL R16, R16, RZ, P3 ;  /* 0x000000ff10107207 */ /* 0x000fe40001800000 */
[----:B------:R-:W-:Y:S02]  /*0750*/  SEL R19, R0, RZ, P4 ;  /* 0x000000ff00137207 */ /* 0x000fe40002000000 */
[----:B------:R-:W-:Y:S02]  /*0760*/  SEL R17, R8, RZ, P5 ;  /* 0x000000ff08117207 */ /* 0x000fe40002800000 */
[----:B------:R-:W-:Y:S01]  /*0770*/  SEL R18, R18, RZ, P6 ;  /* 0x000000ff12127207 */ /* 0x000fe20003000000 */
[----:B------:R-:W-:Y:S04]  /*0780*/  STG.E.128 desc[UR4][R2.64], R4 ;  /* 0x0000000402007986 */ /* 0x000fe8000c101d04 */
[----:B------:R-:W-:Y:S01]  /*0790*/  STG.E.128 desc[UR4][R2.64+0x800], R16 ;  /* 0x0008001002007986 */ /* 0x000fe2000c101d04 */
[----:B------:R-:W-:Y:S05]  /*07a0*/  EXIT ;  /* 0x000000000000794d */ /* 0x000fea0003800000 */
.L_x_0:
[----:B------:R-:W-:-:S00]  /*07b0*/  BRA `(.L_x_0) ;  /* 0xfffffffc00fc7947 */ /* 0x000fc0000383ffff */
[----:B------:R-:W-:-:S00]  /*07c0*/  NOP ;  /* 0x0000000000007918 */ /* 0x000fc00000000000 */
        /* <DEDUP_REMOVED lines=11> */
.L_x_1:


//--------------------- .nv.global.init           --------------------------
	.section	.nv.global.init,"aw",@progbits
.nv.global.init:
	.type		_$_str,@object
	.size		_$_str,(_$_str_$_2 - _$_str)
_$_str:
        /*0000*/ 	.byte	0x5f, 0x5f, 0x43, 0x55, 0x44, 0x41, 0x5f, 0x46, 0x54, 0x5a, 0x00
	.type		_$_str_$_2,@object
	.size		_$_str_$_2,(.L_1 - _$_str_$_2)
_$_str_$_2:
        /*000b*/ 	.byte	0x5f, 0x5f, 0x43, 0x55, 0x44, 0x41, 0x5f, 0x50, 0x52, 0x45, 0x43, 0x5f, 0x53, 0x51, 0x52, 0x54
        /*001b*/ 	.byte	0x00
.L_1:


//--------------------- .nv.constant0.triton_poi_fused__native_batch_norm_legit_no_training_add_relu_11 --------------------------
	.section	.nv.constant0.triton_poi_fused__native_batch_norm_legit_no_training_add_relu_11,"a",@progbits
	.sectionflags	@""
	.align	4
.nv.constant0.triton_poi_fused__native_batch_norm_legit_no_training_add_relu_11:
	.zero		588
